	.headerflags	@"EF_CUDA_TEXMODE_UNIFIED EF_CUDA_64BIT_ADDRESS EF_CUDA_SM86 EF_CUDA_VIRTUAL_SM(EF_CUDA_SM86)"
	.elftype	@"ET_EXEC"


//--------------------- .nv.info                  --------------------------
	.section	.nv.info,"",@"SHT_CUDA_INFO"
	.align	4


	//----- nvinfo : EIATTR_REGCOUNT
	.align		4
        /*0000*/ 	.byte	0x04, 0x2f
        /*0002*/ 	.short	(.L_1 - .L_0)
	.align		4
.L_0:
        /*0004*/ 	.word	index@(triton__0d1d23)
        /*0008*/ 	.word	0x00000008


	//----- nvinfo : EIATTR_MAX_STACK_SIZE
	.align		4
.L_1:
        /*000c*/ 	.byte	0x04, 0x23
        /*000e*/ 	.short	(.L_3 - .L_2)
	.align		4
.L_2:
        /*0010*/ 	.word	index@(triton__0d1d23)
        /*0014*/ 	.word	0x00000000


	//----- nvinfo : EIATTR_MIN_STACK_SIZE
	.align		4
.L_3:
        /*0018*/ 	.byte	0x04, 0x12
        /*001a*/ 	.short	(.L_5 - .L_4)
	.align		4
.L_4:
        /*001c*/ 	.word	index@(triton__0d1d23)
        /*0020*/ 	.word	0x00000000


	//----- nvinfo : EIATTR_FRAME_SIZE
	.align		4
.L_5:
        /*0024*/ 	.byte	0x04, 0x11
        /*0026*/ 	.short	(.L_7 - .L_6)
	.align		4
.L_6:
        /*0028*/ 	.word	index@(triton__0d1d23)
        /*002c*/ 	.word	0x00000000
.L_7:


//--------------------- .nv.info.triton__0d1d23   --------------------------
	.section	.nv.info.triton__0d1d23,"",@"SHT_CUDA_INFO"
	.align	4


	//----- nvinfo : EIATTR_CUDA_API_VERSION
	.align		4
        /*0000*/ 	.byte	0x04, 0x37
        /*0002*/ 	.short	(.L_9 - .L_8)
.L_8:
        /*0004*/ 	.word	0x0000007b


	//----- nvinfo : EIATTR_SW2861232_WAR
	.align		4
.L_9:
        /*0008*/ 	.byte	0x01, 0x35
	.zero		2


	//----- nvinfo : EIATTR_PARAM_CBANK
	.align		4
        /*000c*/ 	.byte	0x04, 0x0a
        /*000e*/ 	.short	(.L_11 - .L_10)
	.align		4
.L_10:
        /*0010*/ 	.word	index@(.nv.constant0.triton__0d1d23)
        /*0014*/ 	.short	0x0160
        /*0016*/ 	.short	0x0018


	//----- nvinfo : EIATTR_CBANK_PARAM_SIZE
	.align		4
.L_11:
        /*0018*/ 	.byte	0x03, 0x19
        /*001a*/ 	.short	0x0018


	//----- nvinfo : EIATTR_KPARAM_INFO
	.align		4
        /*001c*/ 	.byte	0x04, 0x17
        /*001e*/ 	.short	(.L_13 - .L_12)
.L_12:
        /*0020*/ 	.word	0x00000000
        /*0024*/ 	.short	0x0003
        /*0026*/ 	.short	0x0014
        /*0028*/ 	.byte	0x00, 0xf0, 0x11, 0x00


	//----- nvinfo : EIATTR_KPARAM_INFO
	.align		4
.L_13:
        /*002c*/ 	.byte	0x04, 0x17
        /*002e*/ 	.short	(.L_15 - .L_14)
.L_14:
        /*0030*/ 	.word	0x00000000
        /*0034*/ 	.short	0x0002
        /*0036*/ 	.short	0x0010
        /*0038*/ 	.byte	0x00, 0xf0, 0x11, 0x00


	//----- nvinfo : EIATTR_KPARAM_INFO
	.align		4
.L_15:
        /*003c*/ 	.byte	0x04, 0x17
        /*003e*/ 	.short	(.L_17 - .L_16)
.L_16:
        /*0040*/ 	.word	0x00000000
        /*0044*/ 	.short	0x0001
        /*0046*/ 	.short	0x0008
        /*0048*/ 	.byte	0x00, 0xf0, 0x21, 0x00


	//----- nvinfo : EIATTR_KPARAM_INFO
	.align		4
.L_17:
        /*004c*/ 	.byte	0x04, 0x17
        /*004e*/ 	.short	(.L_19 - .L_18)
.L_18:
        /*0050*/ 	.word	0x00000000
        /*0054*/ 	.short	0x0000
        /*0056*/ 	.short	0x0000
        /*0058*/ 	.byte	0x00, 0xf0, 0x21, 0x00


	//----- nvinfo : EIATTR_MAXREG_COUNT
	.align		4
.L_19:
        /*005c*/ 	.byte	0x03, 0x1b
        /*005e*/ 	.short	0x00ff


	//----- nvinfo : EIATTR_COOP_GROUP_MASK_REGIDS
	.align		4
        /*0060*/ 	.byte	0x04, 0x29
        /*0062*/ 	.short	(.L_21 - .L_20)


	//   ....[0]....
.L_20:
        /*0064*/ 	.word	0xffffffff


	//----- nvinfo : EIATTR_COOP_GROUP_INSTR_OFFSETS
	.align		4
.L_21:
        /*0068*/ 	.byte	0x04, 0x28
        /*006a*/ 	.short	(.L_23 - .L_22)


	//   ....[0]....
.L_22:
        /*006c*/ 	.word	0x00000090


	//----- nvinfo : EIATTR_EXIT_INSTR_OFFSETS
	.align		4
.L_23:
        /*0070*/ 	.byte	0x04, 0x1c
        /*0072*/ 	.short	(.L_25 - .L_24)


	//   ....[0]....
.L_24:
        /*0074*/ 	.word	0x000000b0


	//   ....[1]....
        /*0078*/ 	.word	0x00000100


	//----- nvinfo : EIATTR_MAX_THREADS
	.align		4
.L_25:
        /*007c*/ 	.byte	0x04, 0x05
        /*007e*/ 	.short	(.L_27 - .L_26)
.L_26:
        /*0080*/ 	.word	0x00000040
        /*0084*/ 	.word	0x00000001
        /*0088*/ 	.word	0x00000001
.L_27:


//--------------------- .nv.rel.action            --------------------------
	.section	.nv.rel.action,"",@"SHT_CUDA_RELOCINFO"
	.align	8
	.sectionentsize	8
        /*0000*/ 	.byte	0x73, 0x00, 0x00, 0x00, 0x00, 0x00, 0x00, 0x00, 0x00, 0x00, 0x00, 0x11, 0x25, 0x00, 0x05, 0x36


//--------------------- .nv.constant0.triton__0d1d23 --------------------------
	.section	.nv.constant0.triton__0d1d23,"a",@progbits
	.align	4
.nv.constant0.triton__0d1d23:
	.zero		376


//--------------------- .text.triton__0d1d23      --------------------------
	.section	.text.triton__0d1d23,"ax",@progbits
	.sectionflags	@"SHF_BARRIERS=1"
	.sectioninfo	@"SHI_REGISTERS=8"
	.align	128
        .global         triton__0d1d23
        .type           triton__0d1d23,@function
        .size           triton__0d1d23,(.L_x_1 - triton__0d1d23)
        .other          triton__0d1d23,@"STO_CUDA_ENTRY STV_DEFAULT"
triton__0d1d23:
.text.triton__0d1d23:
[----:B------:R-:W-:-:S02]  /*0000*/  MOV R1, c[0x0][0x28] ;  /* 0x00000a0000017a02 */ /* 0x000fc40000000f00 */
[----:B------:R-:W0:Y:S01]  /*0010*/  S2R R0, SR_TID.X ;  /* 0x0000000000007919 */ /* 0x000e220000002100 */
[----:B------:R-:W-:Y:S01]  /*0020*/  MOV R3, 0x4 ;  /* 0x0000000400037802 */ /* 0x000fe20000000f00 */
[----:B------:R-:W-:Y:S01]  /*0030*/  ULDC.64 UR4, c[0x0][0x118] ;  /* 0x0000460000047ab9 */ /* 0x000fe20000000a00 */
[----:B0-----:R-:W-:-:S05]  /*0040*/  LOP3.LUT R2, R0, 0x1, RZ, 0xc0, !PT ;  /* 0x0000000100027812 */ /* 0x001fca00078ec0ff */
[----:B------:R-:W-:-:S06]  /*0050*/  IMAD.WIDE.U32 R2, R2, R3, c[0x0][0x168] ;  /* 0x00005a0002027625 */ /* 0x000fcc00078e0003 */
[----:B------:R-:W2:Y:S04]  /*0060*/  LDG.E R2, [R2.64] ;  /* 0x0000000402027981 */ /* 0x000ea8000c1e1900 */
[----:B------:R-:W-:Y:S06]  /*0070*/  BAR.SYNC 0x0 ;  /* 0x0000000000007b1d */ /* 0x000fec0000000000 */
[----:B------:R-:W-:Y:S01]  /*0080*/  LOP3.LUT P0, RZ, R0, 0x3f, RZ, 0xc0, !PT ;  /* 0x0000003f00ff7812 */ /* 0x000fe2000780c0ff */
[----:B--2---:R-:W0:Y:S02]  /*0090*/  SHFL.BFLY PT, R5, R2, 0x1, 0x1f ;  /* 0x0c201f0002057f89 */ /* 0x004e2400000e0000 */
[----:B0-----:R-:W-:-:S10]  /*00a0*/  FADD R5, R2, R5 ;  /* 0x0000000502057221 */ /* 0x001fd40000000000 */
[----:B------:R-:W-:Y:S05]  /*00b0*/  @P0 EXIT ;  /* 0x000000000000094d */ /* 0x000fea0003800000 */
[----:B------:R-:W-:Y:S01]  /*00c0*/  FMUL R5, R5, 8.6236635979730635881e-05 ;  /* 0x38b4d9f105057820 */ /* 0x000fe20000400000 */
[----:B------:R-:W-:Y:S02]  /*00d0*/  MOV R2, c[0x0][0x160] ;  /* 0x0000580000027a02 */ /* 0x000fe40000000f00 */
[----:B------:R-:W-:-:S05]  /*00e0*/  MOV R3, c[0x0][0x164] ;  /* 0x0000590000037a02 */ /* 0x000fca0000000f00 */
[----:B------:R-:W-:Y:S01]  /*00f0*/  STG.E [R2.64], R5 ;  /* 0x0000000502007986 */ /* 0x000fe2000c101904 */
[----:B------:R-:W-:Y:S05]  /*0100*/  EXIT ;  /* 0x000000000000794d */ /* 0x000fea0003800000 */
.L_x_0:
[----:B------:R-:W-:-:S00]  /*0110*/  BRA `(.L_x_0) ;  /* 0xfffffff000007947 */ /* 0x000fc0000383ffff */
[----:B------:R-:W-:-:S00]  /*0120*/  NOP ;  /* 0x0000000000007918 */ /* 0x000fc00000000000 */
        /* <DEDUP_REMOVED lines=13> */
.L_x_1:
